	.headerflags	@"EF_CUDA_TEXMODE_UNIFIED EF_CUDA_64BIT_ADDRESS EF_CUDA_ACCELERATORS EF_CUDA_SM90 EF_CUDA_VIRTUAL_SM(EF_CUDA_SM90)"
	.elftype	@"ET_EXEC"


//--------------------- .nv.info                  --------------------------
	.section	.nv.info,"",@"SHT_CUDA_INFO"
	.align	4


	//----- nvinfo : EIATTR_REGCOUNT
	.align		4
        /*0000*/ 	.byte	0x04, 0x2f
        /*0002*/ 	.short	(.L_1 - .L_0)
	.align		4
.L_0:
        /*0004*/ 	.word	index@(triton_poi_fused_div_1)
        /*0008*/ 	.word	0x00000008


	//----- nvinfo : EIATTR_MIN_STACK_SIZE
	.align		4
.L_1:
        /*000c*/ 	.byte	0x04, 0x12
        /*000e*/ 	.short	(.L_3 - .L_2)
	.align		4
.L_2:
        /*0010*/ 	.word	index@(triton_poi_fused_div_1)
        /*0014*/ 	.word	0x00000000


	//----- nvinfo : EIATTR_FRAME_SIZE
	.align		4
.L_3:
        /*0018*/ 	.byte	0x04, 0x11
        /*001a*/ 	.short	(.L_5 - .L_4)
	.align		4
.L_4:
        /*001c*/ 	.word	index@(triton_poi_fused_div_1)
        /*0020*/ 	.word	0x00000000


	//----- nvinfo : EIATTR_MIN_STACK_SIZE
	.align		4
.L_5:
        /*0024*/ 	.byte	0x04, 0x12
        /*0026*/ 	.short	(.L_7 - .L_6)
	.align		4
.L_6:
        /*0028*/ 	.word	index@(triton_poi_fused_div_1)
        /*002c*/ 	.word	0x00000000
.L_7:


//--------------------- .nv.info.triton_poi_fused_div_1 --------------------------
	.section	.nv.info.triton_poi_fused_div_1,"",@"SHT_CUDA_INFO"
	.sectionflags	@""
	.align	4


	//----- nvinfo : EIATTR_CUDA_API_VERSION
	.align		4
        /*0000*/ 	.byte	0x04, 0x37
        /*0002*/ 	.short	(.L_9 - .L_8)
.L_8:
        /*0004*/ 	.word	0x0000007c


	//----- nvinfo : EIATTR_KPARAM_INFO
	.align		4
.L_9:
        /*0008*/ 	.byte	0x04, 0x17
        /*000a*/ 	.short	(.L_11 - .L_10)
.L_10:
        /*000c*/ 	.word	0x00000000
        /*0010*/ 	.short	0x0001
        /*0012*/ 	.short	0x0008
        /*0014*/ 	.byte	0x00, 0xf0, 0x11, 0x00


	//----- nvinfo : EIATTR_KPARAM_INFO
	.align		4
.L_11:
        /*0018*/ 	.byte	0x04, 0x17
        /*001a*/ 	.short	(.L_13 - .L_12)
.L_12:
        /*001c*/ 	.word	0x00000000
        /*0020*/ 	.short	0x0000
        /*0022*/ 	.short	0x0000
        /*0024*/ 	.byte	0x00, 0xf4, 0x21, 0x00


	//----- nvinfo : EIATTR_SPARSE_MMA_MASK
	.align		4
.L_13:
        /*0028*/ 	.byte	0x03, 0x50
        /*002a*/ 	.short	0x0000


	//----- nvinfo : EIATTR_MAXREG_COUNT
	.align		4
        /*002c*/ 	.byte	0x03, 0x1b
        /*002e*/ 	.short	0x00ff


	//----- nvinfo : EIATTR_EXIT_INSTR_OFFSETS
	.align		4
        /*0030*/ 	.byte	0x04, 0x1c
        /*0032*/ 	.short	(.L_15 - .L_14)


	//   ....[0]....
.L_14:
        /*0034*/ 	.word	0x000000e0


	//   ....[1]....
        /*0038*/ 	.word	0x00000100


	//----- nvinfo : EIATTR_REQNTID
	.align		4
.L_15:
        /*003c*/ 	.byte	0x04, 0x10
        /*003e*/ 	.short	(.L_17 - .L_16)
.L_16:
        /*0040*/ 	.word	0x00000080
        /*0044*/ 	.word	0x00000001
        /*0048*/ 	.word	0x00000001


	//----- nvinfo : EIATTR_CRS_STACK_SIZE
	.align		4
.L_17:
        /*004c*/ 	.byte	0x04, 0x1e
        /*004e*/ 	.short	(.L_19 - .L_18)
.L_18:
        /*0050*/ 	.word	0x00000000


	//----- nvinfo : EIATTR_CBANK_PARAM_SIZE
	.align		4
.L_19:
        /*0054*/ 	.byte	0x03, 0x19
        /*0056*/ 	.short	0x000c


	//----- nvinfo : EIATTR_PARAM_CBANK
	.align		4
        /*0058*/ 	.byte	0x04, 0x0a
        /*005a*/ 	.short	(.L_21 - .L_20)
	.align		4
.L_20:
        /*005c*/ 	.word	index@(.nv.constant0.triton_poi_fused_div_1)
        /*0060*/ 	.short	0x0210
        /*0062*/ 	.short	0x000c


	//----- nvinfo : EIATTR_SW_WAR
	.align		4
.L_21:
        /*0064*/ 	.byte	0x04, 0x36
        /*0066*/ 	.short	(.L_23 - .L_22)
.L_22:
        /*0068*/ 	.word	0x00000008
.L_23:


//--------------------- .nv.callgraph             --------------------------
	.section	.nv.callgraph,"",@"SHT_CUDA_CALLGRAPH"
	.align	4
	.sectionentsize	8
	.align		4
        /*0000*/ 	.word	0x00000000
	.align		4
        /*0004*/ 	.word	0xffffffff
	.align		4
        /*0008*/ 	.word	0x00000000
	.align		4
        /*000c*/ 	.word	0xfffffffe
	.align		4
        /*0010*/ 	.word	0x00000000
	.align		4
        /*0014*/ 	.word	0xfffffffd
	.align		4
        /*0018*/ 	.word	0x00000000
	.align		4
        /*001c*/ 	.word	0xfffffffc


//--------------------- .text.triton_poi_fused_div_1 --------------------------
	.section	.text.triton_poi_fused_div_1,"ax",@progbits
	.align	128
        .global         triton_poi_fused_div_1
        .type           triton_poi_fused_div_1,@function
        .size           triton_poi_fused_div_1,(.L_x_3 - triton_poi_fused_div_1)
        .other          triton_poi_fused_div_1,@"STO_CUDA_ENTRY STV_DEFAULT"
triton_poi_fused_div_1:
.text.triton_poi_fused_div_1:
[----:B------:R-:W0:Y:S02]  /*0000*/  LDC R1, c[0x0][0x28] ;  /* 0x00000a00ff017b82 */ /* 0x000e240000000800 */
[----:B------:R-:W1:Y:S01]  /*0010*/  S2R R0, SR_TID.X ;  /* 0x0000000000007919 */ /* 0x000e620000002100 */
[----:B------:R-:W2:Y:S01]  /*0020*/  LDC.64 R2, c[0x0][0x210] ;  /* 0x00008400ff027b82 */ /* 0x000ea20000000a00 */
[----:B------:R-:W-:Y:S01]  /*0030*/  ULDC.64 UR4, c[0x0][0x208] ;  /* 0x0000820000047ab9 */ /* 0x000fe20000000a00 */
[----:B------:R-:W-:Y:S01]  /*0040*/  BSSY B0, `(.L_x_0) ;  /* 0x0000009000007945 */ /* 0x000fe20003800000 */
[----:B------:R-:W3:Y:S01]  /*0050*/  S2R R5, SR_CTAID.X ;  /* 0x0000000000057919 */ /* 0x000ee20000002500 */
[----:B-1----:R-:W-:-:S05]  /*0060*/  LOP3.LUT R0, R0, 0x7f, RZ, 0xc0, !PT ;  /* 0x0000007f00007812 */ /* 0x002fca00078ec0ff */
[----:B---3--:R-:W-:-:S04]  /*0070*/  IMAD R5, R5, 0x80, R0 ;  /* 0x0000008005057824 */ /* 0x008fc800078e0200 */
[C---:B--2---:R-:W-:Y:S01]  /*0080*/  IMAD.WIDE R2, R5.reuse, 0x4, R2 ;  /* 0x0000000405027825 */ /* 0x044fe200078e0202 */
[----:B------:R-:W-:Y:S01]  /*0090*/  ISETP.GE.AND P0, PT, R5, 0x100, PT ;  /* 0x000001000500780c */ /* 0x000fe20003f06270 */
[----:B------:R-:W-:-:S12]  /*00a0*/  HFMA2.MMA R5, -RZ, RZ, 0, 0 ;  /* 0x00000000ff057435 */ /* 0x000fd800000001ff */
[----:B------:R-:W-:Y:S05]  /*00b0*/  @P0 BRA `(.L_x_1) ;  /* 0x0000000000040947 */ /* 0x000fea0003800000 */
[----:B------:R1:W5:Y:S02]  /*00c0*/  LDG.E R5, desc[UR4][R2.64] ;  /* 0x0000000402057981 */ /* 0x000364000c1e1900 */
.L_x_1:
[----:B------:R-:W-:Y:S05]  /*00d0*/  BSYNC B0 ;  /* 0x0000000000007941 */ /* 0x000fea0003800000 */
.L_x_0:
[----:B------:R-:W-:Y:S05]  /*00e0*/  @P0 EXIT ;  /* 0x000000000000094d */ /* 0x000fea0003800000 */
[----:B-----5:R-:W-:Y:S01]  /*00f0*/  STG.E desc[UR4][R2.64], R5 ;  /* 0x0000000502007986 */ /* 0x020fe2000c101904 */
[----:B------:R-:W-:Y:S05]  /*0100*/  EXIT ;  /* 0x000000000000794d */ /* 0x000fea0003800000 */
.L_x_2:
[----:B------:R-:W-:-:S00]  /*0110*/  BRA `(.L_x_2) ;  /* 0xfffffffc00fc7947 */ /* 0x000fc0000383ffff */
[----:B------:R-:W-:-:S00]  /*0120*/  NOP ;  /* 0x0000000000007918 */ /* 0x000fc00000000000 */
        /* <DEDUP_REMOVED lines=13> */
.L_x_3:


//--------------------- .nv.constant0.triton_poi_fused_div_1 --------------------------
	.section	.nv.constant0.triton_poi_fused_div_1,"a",@progbits
	.sectionflags	@""
	.align	4
.nv.constant0.triton_poi_fused_div_1:
	.zero		540
